//
// Generated by NVIDIA NVVM Compiler
//
// Compiler Build ID: CL-36424714
// Cuda compilation tools, release 13.0, V13.0.88
// Based on NVVM 20.0.0
//

.version 9.0
.target sm_100
.address_size 64

	// .globl	_Z3rngPii
.global .align 4 .b8 precalc_xorwow_matrix[102400];
.global .align 4 .b8 precalc_xorwow_offset_matrix[102400];
.global .align 4 .b8 mrg32k3aM1[2304];
.global .align 4 .b8 mrg32k3aM2[2304];
.global .align 4 .b8 mrg32k3aM1SubSeq[2016];
.global .align 4 .b8 mrg32k3aM2SubSeq[2016];
.global .align 4 .b8 mrg32k3aM1Seq[2304];
.global .align 4 .b8 mrg32k3aM2Seq[2304];
.const .align 8 .b8 __cr_lgamma_table[72];
// _ZZ3rngPiiE12max_warp_arr has been demoted

.visible .entry _Z3rngPii(
	.param .u64 .ptr .align 1 _Z3rngPii_param_0,
	.param .u32 _Z3rngPii_param_1
)
{
	.reg .pred 	%p<14>;
	.reg .b32 	%r<369>;
	.reg .b64 	%rd<5>;
	// demoted variable
	.shared .align 1 .b8 _ZZ3rngPiiE12max_warp_arr[32];
	ld.param.u64 	%rd1, [_Z3rngPii_param_0];
	ld.param.u32 	%r29, [_Z3rngPii_param_1];
	mov.u32 	%r1, %tid.x;
	mov.u32 	%r2, %ctaid.x;
	mov.u32 	%r30, %ntid.x;
	mad.lo.s32 	%r31, %r2, %r30, %r1;
	and.b32  	%r3, %r1, 31;
	add.s32 	%r32, %r31, %r29;
	mov.u32 	%r33, %nctaid.x;
	mul.lo.s32 	%r34, %r30, %r33;
	div.u32 	%r4, 500000000, %r34;
	xor.b32  	%r35, %r32, -1429050551;
	mul.lo.s32 	%r36, %r35, 1099087573;
	add.s32 	%r368, %r36, 5783321;
	xor.b32  	%r365, %r36, 362436069;
	add.s32 	%r364, %r36, 123456789;
	add.s32 	%r361, %r36, -637770787;
	mov.b32 	%r367, -589760388;
	mov.b32 	%r366, -123459836;
	mov.b32 	%r362, 0;
	mov.u32 	%r363, %r362;
$L__BB0_1:
	shr.u32 	%r37, %r364, 2;
	xor.b32  	%r38, %r37, %r364;
	shl.b32 	%r39, %r368, 4;
	shl.b32 	%r40, %r38, 1;
	xor.b32  	%r41, %r39, %r40;
	xor.b32  	%r42, %r41, %r368;
	xor.b32  	%r43, %r42, %r38;
	add.s32 	%r44, %r361, %r43;
	shr.u32 	%r45, %r365, 2;
	xor.b32  	%r46, %r45, %r365;
	shl.b32 	%r47, %r43, 4;
	shl.b32 	%r48, %r46, 1;
	xor.b32  	%r49, %r48, %r47;
	xor.b32  	%r50, %r49, %r46;
	xor.b32  	%r51, %r50, %r43;
	add.s32 	%r52, %r361, %r51;
	add.s32 	%r53, %r52, 362437;
	and.b32  	%r54, %r53, %r44;
	popc.b32 	%r55, %r54;
	shr.u32 	%r56, %r366, 2;
	xor.b32  	%r57, %r56, %r366;
	shl.b32 	%r58, %r51, 4;
	shl.b32 	%r59, %r57, 1;
	xor.b32  	%r60, %r59, %r58;
	xor.b32  	%r61, %r60, %r57;
	xor.b32  	%r62, %r61, %r51;
	add.s32 	%r63, %r361, %r62;
	add.s32 	%r64, %r63, 724874;
	shr.u32 	%r65, %r367, 2;
	xor.b32  	%r66, %r65, %r367;
	shl.b32 	%r67, %r62, 4;
	shl.b32 	%r68, %r66, 1;
	xor.b32  	%r69, %r68, %r67;
	xor.b32  	%r70, %r69, %r66;
	xor.b32  	%r71, %r70, %r62;
	add.s32 	%r72, %r361, %r71;
	add.s32 	%r73, %r72, 1087311;
	and.b32  	%r74, %r73, %r64;
	popc.b32 	%r75, %r74;
	add.s32 	%r76, %r75, %r55;
	shr.u32 	%r77, %r368, 2;
	xor.b32  	%r78, %r77, %r368;
	shl.b32 	%r79, %r71, 4;
	shl.b32 	%r80, %r78, 1;
	xor.b32  	%r81, %r80, %r79;
	xor.b32  	%r82, %r81, %r78;
	xor.b32  	%r83, %r82, %r71;
	add.s32 	%r84, %r361, %r83;
	add.s32 	%r85, %r84, 1449748;
	shr.u32 	%r86, %r43, 2;
	xor.b32  	%r87, %r86, %r43;
	shl.b32 	%r88, %r83, 4;
	shl.b32 	%r89, %r87, 1;
	xor.b32  	%r90, %r89, %r88;
	xor.b32  	%r91, %r90, %r87;
	xor.b32  	%r92, %r91, %r83;
	add.s32 	%r93, %r361, %r92;
	add.s32 	%r94, %r93, 1812185;
	and.b32  	%r95, %r94, %r85;
	popc.b32 	%r96, %r95;
	add.s32 	%r97, %r76, %r96;
	shr.u32 	%r98, %r51, 2;
	xor.b32  	%r99, %r98, %r51;
	shl.b32 	%r100, %r92, 4;
	shl.b32 	%r101, %r99, 1;
	xor.b32  	%r102, %r101, %r100;
	xor.b32  	%r103, %r102, %r99;
	xor.b32  	%r104, %r103, %r92;
	add.s32 	%r105, %r361, %r104;
	add.s32 	%r106, %r105, 2174622;
	shr.u32 	%r107, %r62, 2;
	xor.b32  	%r108, %r107, %r62;
	shl.b32 	%r109, %r104, 4;
	shl.b32 	%r110, %r108, 1;
	xor.b32  	%r111, %r110, %r109;
	xor.b32  	%r112, %r111, %r108;
	xor.b32  	%r113, %r112, %r104;
	add.s32 	%r114, %r361, %r113;
	add.s32 	%r115, %r114, 2537059;
	and.b32  	%r116, %r115, %r106;
	popc.b32 	%r117, %r116;
	add.s32 	%r118, %r97, %r117;
	shr.u32 	%r119, %r71, 2;
	xor.b32  	%r120, %r119, %r71;
	shl.b32 	%r121, %r113, 4;
	shl.b32 	%r122, %r120, 1;
	xor.b32  	%r123, %r122, %r121;
	xor.b32  	%r124, %r123, %r120;
	xor.b32  	%r125, %r124, %r113;
	add.s32 	%r126, %r361, %r125;
	add.s32 	%r127, %r126, 2899496;
	shr.u32 	%r128, %r83, 2;
	xor.b32  	%r129, %r128, %r83;
	shl.b32 	%r130, %r125, 4;
	shl.b32 	%r131, %r129, 1;
	xor.b32  	%r132, %r131, %r130;
	xor.b32  	%r133, %r132, %r129;
	xor.b32  	%r134, %r133, %r125;
	add.s32 	%r135, %r361, %r134;
	add.s32 	%r136, %r135, 3261933;
	and.b32  	%r137, %r136, %r127;
	popc.b32 	%r138, %r137;
	add.s32 	%r139, %r118, %r138;
	shr.u32 	%r140, %r92, 2;
	xor.b32  	%r141, %r140, %r92;
	shl.b32 	%r142, %r134, 4;
	shl.b32 	%r143, %r141, 1;
	xor.b32  	%r144, %r143, %r142;
	xor.b32  	%r145, %r144, %r141;
	xor.b32  	%r146, %r145, %r134;
	add.s32 	%r147, %r361, %r146;
	add.s32 	%r148, %r147, 3624370;
	shr.u32 	%r149, %r104, 2;
	xor.b32  	%r150, %r149, %r104;
	shl.b32 	%r151, %r146, 4;
	shl.b32 	%r152, %r150, 1;
	xor.b32  	%r153, %r152, %r151;
	xor.b32  	%r154, %r153, %r150;
	xor.b32  	%r155, %r154, %r146;
	add.s32 	%r156, %r361, %r155;
	add.s32 	%r157, %r156, 3986807;
	and.b32  	%r158, %r157, %r148;
	popc.b32 	%r159, %r158;
	add.s32 	%r160, %r139, %r159;
	shr.u32 	%r161, %r113, 2;
	xor.b32  	%r162, %r161, %r113;
	shl.b32 	%r163, %r155, 4;
	shl.b32 	%r164, %r162, 1;
	xor.b32  	%r165, %r164, %r163;
	xor.b32  	%r166, %r165, %r162;
	xor.b32  	%r167, %r166, %r155;
	add.s32 	%r168, %r361, %r167;
	add.s32 	%r169, %r168, 4349244;
	shr.u32 	%r170, %r125, 2;
	xor.b32  	%r171, %r170, %r125;
	shl.b32 	%r172, %r167, 4;
	shl.b32 	%r173, %r171, 1;
	xor.b32  	%r174, %r173, %r172;
	xor.b32  	%r175, %r174, %r171;
	xor.b32  	%r176, %r175, %r167;
	add.s32 	%r177, %r361, %r176;
	add.s32 	%r178, %r177, 4711681;
	and.b32  	%r179, %r178, %r169;
	popc.b32 	%r180, %r179;
	add.s32 	%r181, %r160, %r180;
	shr.u32 	%r182, %r134, 2;
	xor.b32  	%r183, %r182, %r134;
	shl.b32 	%r184, %r176, 4;
	shl.b32 	%r185, %r183, 1;
	xor.b32  	%r186, %r185, %r184;
	xor.b32  	%r187, %r186, %r183;
	xor.b32  	%r188, %r187, %r176;
	add.s32 	%r189, %r361, %r188;
	add.s32 	%r190, %r189, 5074118;
	shr.u32 	%r191, %r146, 2;
	xor.b32  	%r192, %r191, %r146;
	shl.b32 	%r193, %r188, 4;
	shl.b32 	%r194, %r192, 1;
	xor.b32  	%r195, %r194, %r193;
	xor.b32  	%r196, %r195, %r192;
	xor.b32  	%r197, %r196, %r188;
	add.s32 	%r198, %r361, %r197;
	add.s32 	%r199, %r198, 5436555;
	and.b32  	%r200, %r199, %r190;
	popc.b32 	%r201, %r200;
	shr.u32 	%r202, %r155, 2;
	xor.b32  	%r203, %r202, %r155;
	shl.b32 	%r204, %r197, 4;
	shl.b32 	%r205, %r203, 1;
	xor.b32  	%r206, %r205, %r204;
	xor.b32  	%r207, %r206, %r203;
	xor.b32  	%r208, %r207, %r197;
	add.s32 	%r209, %r361, %r208;
	add.s32 	%r210, %r209, 5798992;
	shr.u32 	%r211, %r167, 2;
	xor.b32  	%r212, %r211, %r167;
	shl.b32 	%r213, %r208, 4;
	shl.b32 	%r214, %r212, 1;
	xor.b32  	%r215, %r214, %r213;
	xor.b32  	%r216, %r215, %r212;
	xor.b32  	%r217, %r216, %r208;
	add.s32 	%r218, %r361, %r217;
	add.s32 	%r219, %r218, 6161429;
	and.b32  	%r220, %r219, %r210;
	popc.b32 	%r221, %r220;
	add.s32 	%r222, %r221, %r201;
	shr.u32 	%r223, %r176, 2;
	xor.b32  	%r224, %r223, %r176;
	shl.b32 	%r225, %r217, 4;
	shl.b32 	%r226, %r224, 1;
	xor.b32  	%r227, %r226, %r225;
	xor.b32  	%r228, %r227, %r224;
	xor.b32  	%r229, %r228, %r217;
	add.s32 	%r230, %r361, %r229;
	add.s32 	%r231, %r230, 6523866;
	shr.u32 	%r232, %r188, 2;
	xor.b32  	%r233, %r232, %r188;
	shl.b32 	%r234, %r229, 4;
	shl.b32 	%r235, %r233, 1;
	xor.b32  	%r236, %r235, %r234;
	xor.b32  	%r237, %r236, %r233;
	xor.b32  	%r238, %r237, %r229;
	add.s32 	%r239, %r361, %r238;
	add.s32 	%r240, %r239, 6886303;
	and.b32  	%r241, %r240, %r231;
	popc.b32 	%r242, %r241;
	add.s32 	%r243, %r222, %r242;
	shr.u32 	%r244, %r197, 2;
	xor.b32  	%r245, %r244, %r197;
	shl.b32 	%r246, %r238, 4;
	shl.b32 	%r247, %r245, 1;
	xor.b32  	%r248, %r247, %r246;
	xor.b32  	%r249, %r248, %r245;
	xor.b32  	%r250, %r249, %r238;
	add.s32 	%r251, %r361, %r250;
	add.s32 	%r252, %r251, 7248740;
	shr.u32 	%r253, %r208, 2;
	xor.b32  	%r254, %r253, %r208;
	shl.b32 	%r255, %r250, 4;
	shl.b32 	%r256, %r254, 1;
	xor.b32  	%r257, %r256, %r255;
	xor.b32  	%r258, %r257, %r254;
	xor.b32  	%r259, %r258, %r250;
	add.s32 	%r260, %r361, %r259;
	add.s32 	%r261, %r260, 7611177;
	and.b32  	%r262, %r261, %r252;
	popc.b32 	%r263, %r262;
	add.s32 	%r264, %r243, %r263;
	shr.u32 	%r265, %r217, 2;
	xor.b32  	%r266, %r265, %r217;
	shl.b32 	%r267, %r259, 4;
	shl.b32 	%r268, %r266, 1;
	xor.b32  	%r269, %r268, %r267;
	xor.b32  	%r270, %r269, %r266;
	xor.b32  	%r271, %r270, %r259;
	add.s32 	%r272, %r361, %r271;
	add.s32 	%r273, %r272, 7973614;
	shr.u32 	%r274, %r229, 2;
	xor.b32  	%r275, %r274, %r229;
	shl.b32 	%r276, %r271, 4;
	shl.b32 	%r277, %r275, 1;
	xor.b32  	%r278, %r277, %r276;
	xor.b32  	%r279, %r278, %r275;
	xor.b32  	%r280, %r279, %r271;
	add.s32 	%r281, %r361, %r280;
	add.s32 	%r282, %r281, 8336051;
	and.b32  	%r283, %r282, %r273;
	popc.b32 	%r284, %r283;
	add.s32 	%r285, %r264, %r284;
	shr.u32 	%r286, %r238, 2;
	xor.b32  	%r287, %r286, %r238;
	shl.b32 	%r288, %r280, 4;
	shl.b32 	%r289, %r287, 1;
	xor.b32  	%r290, %r289, %r288;
	xor.b32  	%r291, %r290, %r287;
	xor.b32  	%r364, %r291, %r280;
	add.s32 	%r292, %r361, %r364;
	add.s32 	%r293, %r292, 8698488;
	shr.u32 	%r294, %r250, 2;
	xor.b32  	%r295, %r294, %r250;
	shl.b32 	%r296, %r364, 4;
	shl.b32 	%r297, %r295, 1;
	xor.b32  	%r298, %r297, %r296;
	xor.b32  	%r299, %r298, %r295;
	xor.b32  	%r365, %r299, %r364;
	add.s32 	%r300, %r361, %r365;
	add.s32 	%r301, %r300, 9060925;
	and.b32  	%r302, %r301, %r293;
	popc.b32 	%r303, %r302;
	add.s32 	%r304, %r285, %r303;
	shr.u32 	%r305, %r259, 2;
	xor.b32  	%r306, %r305, %r259;
	shl.b32 	%r307, %r365, 4;
	shl.b32 	%r308, %r306, 1;
	xor.b32  	%r309, %r308, %r307;
	xor.b32  	%r310, %r309, %r306;
	xor.b32  	%r366, %r310, %r365;
	add.s32 	%r311, %r361, %r366;
	add.s32 	%r312, %r311, 9423362;
	shr.u32 	%r313, %r271, 2;
	xor.b32  	%r314, %r313, %r271;
	shl.b32 	%r315, %r366, 4;
	shl.b32 	%r316, %r314, 1;
	xor.b32  	%r317, %r316, %r315;
	xor.b32  	%r318, %r317, %r314;
	xor.b32  	%r367, %r318, %r366;
	add.s32 	%r319, %r361, %r367;
	add.s32 	%r320, %r319, 9785799;
	and.b32  	%r321, %r320, %r312;
	popc.b32 	%r322, %r321;
	add.s32 	%r323, %r304, %r322;
	shr.u32 	%r324, %r280, 2;
	xor.b32  	%r325, %r324, %r280;
	shl.b32 	%r326, %r367, 4;
	shl.b32 	%r327, %r325, 1;
	xor.b32  	%r328, %r327, %r326;
	xor.b32  	%r329, %r328, %r325;
	xor.b32  	%r368, %r329, %r367;
	max.u32 	%r330, %r181, %r323;
	max.s32 	%r363, %r363, %r330;
	add.s32 	%r23, %r362, 1;
	add.s32 	%r361, %r361, 10510673;
	setp.le.u32 	%p1, %r362, %r4;
	mov.u32 	%r362, %r23;
	@%p1 bra 	$L__BB0_1;
	bar.warp.sync 	-1;
	shfl.sync.down.b32	%r331|%p2, %r363, 16, 31, -1;
	max.s32 	%r332, %r363, %r331;
	shfl.sync.down.b32	%r333|%p3, %r332, 8, 31, -1;
	max.s32 	%r334, %r332, %r333;
	shfl.sync.down.b32	%r335|%p4, %r334, 4, 31, -1;
	max.s32 	%r336, %r334, %r335;
	shfl.sync.down.b32	%r337|%p5, %r336, 2, 31, -1;
	max.s32 	%r338, %r336, %r337;
	shfl.sync.down.b32	%r339|%p6, %r338, 1, 31, -1;
	max.s32 	%r25, %r338, %r339;
	setp.ne.s32 	%p7, %r3, 0;
	@%p7 bra 	$L__BB0_4;
	shr.u32 	%r340, %r1, 5;
	mov.u32 	%r341, _ZZ3rngPiiE12max_warp_arr;
	add.s32 	%r342, %r341, %r340;
	st.shared.u8 	[%r342], %r25;
$L__BB0_4:
	bar.sync 	0;
	setp.gt.u32 	%p8, %r1, 31;
	@%p8 bra 	$L__BB0_6;
	mov.u32 	%r343, _ZZ3rngPiiE12max_warp_arr;
	add.s32 	%r344, %r343, %r3;
	ld.shared.u8 	%r345, [%r344];
	shfl.sync.down.b32	%r346|%p9, %r345, 16, 31, -1;
	max.s32 	%r347, %r345, %r346;
	and.b32  	%r348, %r347, 255;
	shfl.sync.down.b32	%r349|%p10, %r348, 8, 31, -1;
	max.s32 	%r350, %r348, %r349;
	and.b32  	%r351, %r350, 255;
	shfl.sync.down.b32	%r352|%p11, %r351, 4, 31, -1;
	max.s32 	%r353, %r351, %r352;
	and.b32  	%r354, %r353, 255;
	shfl.sync.down.b32	%r355|%p12, %r354, 2, 31, -1;
	max.s32 	%r356, %r354, %r355;
	and.b32  	%r357, %r356, 255;
	shfl.sync.down.b32	%r358|%p13, %r357, 1, 31, -1;
	max.s32 	%r359, %r357, %r358;
	and.b32  	%r360, %r359, 255;
	cvta.to.global.u64 	%rd2, %rd1;
	mul.wide.u32 	%rd3, %r2, 4;
	add.s64 	%rd4, %rd2, %rd3;
	st.global.u32 	[%rd4], %r360;
$L__BB0_6:
	ret;

}


// ===== COMPILED SASS (sm_100) =====

	.target	sm_100

	.elftype	@"ET_EXEC"


//--------------------- .note.nv.tkinfo           --------------------------
	.section	.note.nv.tkinfo,"",@"SHT_NOTE"
	.sectionflags	@"SHF_NOTE_NV_TKINFO"
	.tkinfo
        /*0018*/ 	.word	0x00000002
        /*0030*/ 	.string	""
        /*0030*/ 	.string	"ptxas"
        /*0030*/ 	.string	"Cuda compilation tools, release 13.0, V13.0.88"
        /*0030*/ 	.string	"Build cuda_13.0.r13.0/compiler.36424714_0"
        /*0030*/ 	.string	"-arch sm_100 -m 64 "



//--------------------- .note.nv.cuinfo           --------------------------
	.section	.note.nv.cuinfo,"",@"SHT_NOTE"
	.sectionflags	@"SHF_NOTE_NV_CUINFO"
        /*0018*/ 	.short	0x0002
        /*001a*/ 	.short	0x0064
        /*001c*/ 	.short	0x0082
	.zero		2


//--------------------- .nv.info                  --------------------------
	.section	.nv.info,"",@"SHT_CUDA_INFO"
	.align	4


	//----- nvinfo : EIATTR_REGCOUNT
	.align		4
        /*0000*/ 	.byte	0x04, 0x2f
        /*0002*/ 	.short	(.L_10 - .L_9)
	.align		4
.L_9:
        /*0004*/ 	.word	index@(_Z3rngPii)
        /*0008*/ 	.word	0x00000020


	//----- nvinfo : EIATTR_FRAME_SIZE
	.align		4
.L_10:
        /*000c*/ 	.byte	0x04, 0x11
        /*000e*/ 	.short	(.L_12 - .L_11)
	.align		4
.L_11:
        /*0010*/ 	.word	index@(_Z3rngPii)
        /*0014*/ 	.word	0x00000000


	//----- nvinfo : EIATTR_MIN_STACK_SIZE
	.align		4
.L_12:
        /*0018*/ 	.byte	0x04, 0x12
        /*001a*/ 	.short	(.L_14 - .L_13)
	.align		4
.L_13:
        /*001c*/ 	.word	index@(_Z3rngPii)
        /*0020*/ 	.word	0x00000000
.L_14:


//--------------------- .nv.compat                --------------------------
	.section	.nv.compat,"",@"SHT_CUDA_COMPAT_INFO"
	.align	4
        /*0000*/ 	.byte	0x02, 0x09, 0x00, 0x00, 0x02, 0x02, 0x01, 0x00, 0x02, 0x05, 0x05, 0x00, 0x03, 0x07, 0x01, 0x01
        /*0010*/ 	.byte	0x02, 0x03, 0x00, 0x00, 0x02, 0x06, 0x01, 0x00, 0x04, 0x0b, 0x08, 0x00, 0x09, 0x00, 0x00, 0x00
        /*0020*/ 	.byte	0x00, 0x00, 0x00, 0x00


//--------------------- .nv.info._Z3rngPii        --------------------------
	.section	.nv.info._Z3rngPii,"",@"SHT_CUDA_INFO"
	.sectionflags	@""
	.align	4


	//----- nvinfo : EIATTR_CUDA_API_VERSION
	.align		4
        /*0000*/ 	.byte	0x04, 0x37
        /*0002*/ 	.short	(.L_16 - .L_15)
.L_15:
        /*0004*/ 	.word	0x00000082


	//----- nvinfo : EIATTR_KPARAM_INFO
	.align		4
.L_16:
        /*0008*/ 	.byte	0x04, 0x17
        /*000a*/ 	.short	(.L_18 - .L_17)
.L_17:
        /*000c*/ 	.word	0x00000000
        /*0010*/ 	.short	0x0001
        /*0012*/ 	.short	0x0008
        /*0014*/ 	.byte	0x00, 0xf0, 0x11, 0x00


	//----- nvinfo : EIATTR_KPARAM_INFO
	.align		4
.L_18:
        /*0018*/ 	.byte	0x04, 0x17
        /*001a*/ 	.short	(.L_20 - .L_19)
.L_19:
        /*001c*/ 	.word	0x00000000
        /*0020*/ 	.short	0x0000
        /*0022*/ 	.short	0x0000
        /*0024*/ 	.byte	0x00, 0xf5, 0x21, 0x00


	//----- nvinfo : EIATTR_SPARSE_MMA_MASK
	.align		4
.L_20:
        /*0028*/ 	.byte	0x03, 0x50
        /*002a*/ 	.short	0x0000


	//----- nvinfo : EIATTR_MAXREG_COUNT
	.align		4
        /*002c*/ 	.byte	0x03, 0x1b
        /*002e*/ 	.short	0x00ff


	//----- nvinfo : EIATTR_NUM_BARRIERS
	.align		4
        /*0030*/ 	.byte	0x02, 0x4c
        /*0032*/ 	.byte	0x01
	.zero		1


	//----- nvinfo : EIATTR_MERCURY_ISA_VERSION
	.align		4
        /*0034*/ 	.byte	0x03, 0x5f
        /*0036*/ 	.short	0x0101


	//----- nvinfo : EIATTR_COOP_GROUP_MASK_REGIDS
	.align		4
        /*0038*/ 	.byte	0x04, 0x29
        /*003a*/ 	.short	(.L_22 - .L_21)


	//   ....[0]....
.L_21:
        /*003c*/ 	.word	0xffffffff


	//   ....[1]....
        /*0040*/ 	.word	0xffffffff


	//   ....[2]....
        /*0044*/ 	.word	0xffffffff


	//   ....[3]....
        /*0048*/ 	.word	0xffffffff


	//   ....[4]....
        /*004c*/ 	.word	0xffffffff


	//   ....[5]....
        /*0050*/ 	.word	0xffffffff


	//   ....[6]....
        /*0054*/ 	.word	0xffffffff


	//   ....[7]....
        /*0058*/ 	.word	0xffffffff


	//   ....[8]....
        /*005c*/ 	.word	0xffffffff


	//   ....[9]....
        /*0060*/ 	.word	0xffffffff


	//   ....[10]....
        /*0064*/ 	.word	0xffffffff


	//----- nvinfo : EIATTR_COOP_GROUP_INSTR_OFFSETS
	.align		4
.L_22:
        /*0068*/ 	.byte	0x04, 0x28
        /*006a*/ 	.short	(.L_24 - .L_23)


	//   ....[0]....
.L_23:
        /*006c*/ 	.word	0x00001180


	//   ....[1]....
        /*0070*/ 	.word	0x000011a0


	//   ....[2]....
        /*0074*/ 	.word	0x000011f0


	//   ....[3]....
        /*0078*/ 	.word	0x00001230


	//   ....[4]....
        /*007c*/ 	.word	0x00001250


	//   ....[5]....
        /*0080*/ 	.word	0x00001270


	//   ....[6]....
        /*0084*/ 	.word	0x00001310


	//   ....[7]....
        /*0088*/ 	.word	0x00001350


	//   ....[8]....
        /*008c*/ 	.word	0x00001380


	//   ....[9]....
        /*0090*/ 	.word	0x000013b0


	//   ....[10]....
        /*0094*/ 	.word	0x000013e0


	//----- nvinfo : EIATTR_VRC_CTA_INIT_COUNT
	.align		4
.L_24:
        /*0098*/ 	.byte	0x02, 0x4a
	.zero		1
	.zero		1


	//----- nvinfo : EIATTR_EXIT_INSTR_OFFSETS
	.align		4
        /*009c*/ 	.byte	0x04, 0x1c
        /*009e*/ 	.short	(.L_26 - .L_25)


	//   ....[0]....
.L_25:
        /*00a0*/ 	.word	0x000012b0


	//   ....[1]....
        /*00a4*/ 	.word	0x00001430


	//----- nvinfo : EIATTR_CBANK_PARAM_SIZE
	.align		4
.L_26:
        /*00a8*/ 	.byte	0x03, 0x19
        /*00aa*/ 	.short	0x000c


	//----- nvinfo : EIATTR_PARAM_CBANK
	.align		4
        /*00ac*/ 	.byte	0x04, 0x0a
        /*00ae*/ 	.short	(.L_28 - .L_27)
	.align		4
.L_27:
        /*00b0*/ 	.word	index@(.nv.constant0._Z3rngPii)
        /*00b4*/ 	.short	0x0380
        /*00b6*/ 	.short	0x000c


	//----- nvinfo : EIATTR_SW_WAR
	.align		4
.L_28:
        /*00b8*/ 	.byte	0x04, 0x36
        /*00ba*/ 	.short	(.L_30 - .L_29)
.L_29:
        /*00bc*/ 	.word	0x00000008
.L_30:


//--------------------- .nv.callgraph             --------------------------
	.section	.nv.callgraph,"",@"SHT_CUDA_CALLGRAPH"
	.align	4
	.sectionentsize	8
	.align		4
        /*0000*/ 	.word	0x00000000
	.align		4
        /*0004*/ 	.word	0xffffffff
	.align		4
        /*0008*/ 	.word	0x00000000
	.align		4
        /*000c*/ 	.word	0xfffffffe
	.align		4
        /*0010*/ 	.word	0x00000000
	.align		4
        /*0014*/ 	.word	0xfffffffd
	.align		4
        /*0018*/ 	.word	0x00000000
	.align		4
        /*001c*/ 	.word	0xfffffffc


//--------------------- .nv.constant4             --------------------------
	.section	.nv.constant4,"a",@progbits
	.align	8
	.align		8
.nv.constant4:
        /*0000*/ 	.dword	precalc_xorwow_matrix
	.align		8
        /*0008*/ 	.dword	precalc_xorwow_offset_matrix
	.align		8
        /*0010*/ 	.dword	mrg32k3aM1
	.align		8
        /*0018*/ 	.dword	mrg32k3aM2
	.align		8
        /*0020*/ 	.dword	mrg32k3aM1SubSeq
	.align		8
        /*0028*/ 	.dword	mrg32k3aM2SubSeq
	.align		8
        /*0030*/ 	.dword	mrg32k3aM1Seq
	.align		8
        /*0038*/ 	.dword	mrg32k3aM2Seq


//--------------------- .nv.constant3             --------------------------
	.section	.nv.constant3,"a",@progbits
	.align	8
.nv.constant3:
	.type		__cr_lgamma_table,@object
	.size		__cr_lgamma_table,(.L_8 - __cr_lgamma_table)
__cr_lgamma_table:
        /*0000*/ 	.byte	0x00, 0x00, 0x00, 0x00, 0x00, 0x00, 0x00, 0x00, 0x00, 0x00, 0x00, 0x00, 0x00, 0x00, 0x00, 0x00
        /*0010*/ 	.byte	0xef, 0x39, 0xfa, 0xfe, 0x42, 0x2e, 0xe6, 0x3f, 0x02, 0x20, 0x2a, 0xfa, 0x0b, 0xab, 0xfc, 0x3f
        /*0020*/ 	.byte	0xf9, 0x2c, 0x92, 0x7c, 0xa7, 0x6c, 0x09, 0x40, 0xc9, 0x79, 0x44, 0x3c, 0x64, 0x26, 0x13, 0x40
        /*0030*/ 	.byte	0xca, 0x01, 0xcf, 0x3a, 0x27, 0x51, 0x1a, 0x40, 0x30, 0xcc, 0x2d, 0xf3, 0xe1, 0x0c, 0x21, 0x40
        /*0040*/ 	.byte	0x0d, 0xb7, 0xfc, 0x82, 0x8e, 0x35, 0x25, 0x40
.L_8:


//--------------------- .text._Z3rngPii           --------------------------
	.section	.text._Z3rngPii,"ax",@progbits
	.align	128
        .global         _Z3rngPii
        .type           _Z3rngPii,@function
        .size           _Z3rngPii,(.L_x_2 - _Z3rngPii)
        .other          _Z3rngPii,@"STO_CUDA_ENTRY STV_DEFAULT"
_Z3rngPii:
.text._Z3rngPii:
[----:B------:R-:W-:Y:S01]  /*0000*/  LDC R1, c[0x0][0x37c] ;  /* 0x0000df00ff017b82 */ /* 0x000fe20000000800 */
[----:B------:R-:W0:Y:S07]  /*0010*/  LDCU UR4, c[0x0][0x360] ;  /* 0x00006c00ff0477ac */ /* 0x000e2e0008000800 */
[----:B------:R-:W0:Y:S01]  /*0020*/  LDC R5, c[0x0][0x370] ;  /* 0x0000dc00ff057b82 */ /* 0x000e220000000800 */
[----:B------:R-:W-:Y:S01]  /*0030*/  IMAD.MOV.U32 R2, RZ, RZ, RZ ;  /* 0x000000ffff027224 */ /* 0x000fe200078e00ff */
[----:B------:R-:W1:Y:S01]  /*0040*/  LDCU UR5, c[0x0][0x388] ;  /* 0x00007100ff0577ac */ /* 0x000e620008000800 */
[----:B------:R-:W-:-:S02]  /*0050*/  IMAD.MOV.U32 R15, RZ, RZ, -0x23270784 ;  /* 0xdcd8f87cff0f7424 */ /* 0x000fc400078e00ff */
[----:B------:R-:W-:Y:S02]  /*0060*/  IMAD.MOV.U32 R17, RZ, RZ, -0x75bd8fc ;  /* 0xf8a42704ff117424 */ /* 0x000fe400078e00ff */
[----:B0-----:R-:W-:-:S04]  /*0070*/  IMAD R5, R5, UR4, RZ ;  /* 0x0000000405057c24 */ /* 0x001fc8000f8e02ff */
[----:B------:R-:W0:Y:S01]  /*0080*/  I2F.U32.RP R4, R5 ;  /* 0x0000000500047306 */ /* 0x000e220000209000 */
[----:B------:R-:W-:Y:S01]  /*0090*/  IMAD.MOV R7, RZ, RZ, -R5 ;  /* 0x000000ffff077224 */ /* 0x000fe200078e0a05 */
[----:B------:R-:W-:-:S06]  /*00a0*/  ISETP.NE.U32.AND P2, PT, R5, RZ, PT ;  /* 0x000000ff0500720c */ /* 0x000fcc0003f45070 */
[----:B0-----:R-:W0:Y:S02]  /*00b0*/  MUFU.RCP R4, R4 ;  /* 0x0000000400047308 */ /* 0x001e240000001000 */
[----:B0-----:R-:W-:-:S06]  /*00c0*/  VIADD R6, R4, 0xffffffe ;  /* 0x0ffffffe04067836 */ /* 0x001fcc0000000000 */
[----:B------:R0:W2:Y:S02]  /*00d0*/  F2I.FTZ.U32.TRUNC.NTZ R3, R6 ;  /* 0x0000000600037305 */ /* 0x0000a4000021f000 */
[----:B0-----:R-:W-:Y:S02]  /*00e0*/  IMAD.MOV.U32 R6, RZ, RZ, RZ ;  /* 0x000000ffff067224 */ /* 0x001fe400078e00ff */
[----:B--2---:R-:W-:-:S04]  /*00f0*/  IMAD R7, R7, R3, RZ ;  /* 0x0000000307077224 */ /* 0x004fc800078e02ff */
[----:B------:R-:W-:Y:S02]  /*0100*/  IMAD.HI.U32 R0, R3, R7, R2 ;  /* 0x0000000703007227 */ /* 0x000fe400078e0002 */
[----:B------:R-:W0:Y:S04]  /*0110*/  S2R R2, SR_TID.X ;  /* 0x0000000000027919 */ /* 0x000e280000002100 */
[----:B------:R-:W-:Y:S01]  /*0120*/  IMAD.HI.U32 R0, R0, 0x1dcd6500, RZ ;  /* 0x1dcd650000007827 */ /* 0x000fe200078e00ff */
[----:B------:R-:W0:Y:S03]  /*0130*/  S2R R3, SR_CTAID.X ;  /* 0x0000000000037919 */ /* 0x000e260000002500 */
[----:B------:R-:W-:-:S04]  /*0140*/  IMAD.MOV R4, RZ, RZ, -R0 ;  /* 0x000000ffff047224 */ /* 0x000fc800078e0a00 */
[----:B------:R-:W-:-:S05]  /*0150*/  IMAD R4, R5, R4, 0x1dcd6500 ;  /* 0x1dcd650005047424 */ /* 0x000fca00078e0204 */
[----:B------:R-:W-:-:S13]  /*0160*/  ISETP.GE.U32.AND P0, PT, R4, R5, PT ;  /* 0x000000050400720c */ /* 0x000fda0003f06070 */
[----:B------:R-:W-:Y:S02]  /*0170*/  @P0 IMAD.IADD R4, R4, 0x1, -R5 ;  /* 0x0000000104040824 */ /* 0x000fe400078e0a05 */
[----:B------:R-:W-:-:S03]  /*0180*/  @P0 VIADD R0, R0, 0x1 ;  /* 0x0000000100000836 */ /* 0x000fc60000000000 */
[----:B------:R-:W-:Y:S01]  /*0190*/  ISETP.GE.U32.AND P1, PT, R4, R5, PT ;  /* 0x000000050400720c */ /* 0x000fe20003f26070 */
[----:B0-----:R-:W-:Y:S01]  /*01a0*/  IMAD R4, R3, UR4, R2 ;  /* 0x0000000403047c24 */ /* 0x001fe2000f8e0202 */
[----:B------:R-:W-:-:S03]  /*01b0*/  UMOV UR4, URZ ;  /* 0x000000ff00047c82 */ /* 0x000fc60008000000 */
[----:B-1----:R-:W-:-:S05]  /*01c0*/  VIADD R4, R4, UR5 ;  /* 0x0000000504047c36 */ /* 0x002fca0008000000 */
[----:B------:R-:W-:-:S03]  /*01d0*/  LOP3.LUT R4, R4, 0xaad26b49, RZ, 0x3c, !PT ;  /* 0xaad26b4904047812 */ /* 0x000fc600078e3cff */
[----:B------:R-:W-:Y:S01]  /*01e0*/  @P1 VIADD R0, R0, 0x1 ;  /* 0x0000000100001836 */ /* 0x000fe20000000000 */
[----:B------:R-:W-:Y:S01]  /*01f0*/  @!P2 LOP3.LUT R0, RZ, R5, RZ, 0x33, !PT ;  /* 0x00000005ff00a212 */ /* 0x000fe200078e33ff */
[----:B------:R-:W-:Y:S01]  /*0200*/  IMAD R4, R4, 0x4182bed5, RZ ;  /* 0x4182bed504047824 */ /* 0x000fe200078e02ff */
[----:B------:R-:W-:-:S03]  /*0210*/  LOP3.LUT R5, R2, 0x1f, RZ, 0xc0, !PT ;  /* 0x0000001f02057812 */ /* 0x000fc600078ec0ff */
[C---:B------:R-:W-:Y:S01]  /*0220*/  VIADD R8, R4.reuse, 0x583f19 ;  /* 0x00583f1904087836 */ /* 0x040fe20000000000 */
[C---:B------:R-:W-:Y:S01]  /*0230*/  LOP3.LUT R7, R4.reuse, 0x159a55e5, RZ, 0x3c, !PT ;  /* 0x159a55e504077812 */ /* 0x040fe200078e3cff */
[C---:B------:R-:W-:Y:S02]  /*0240*/  VIADD R9, R4.reuse, 0x75bcd15 ;  /* 0x075bcd1504097836 */ /* 0x040fe40000000000 */
[----:B------:R-:W-:-:S07]  /*0250*/  VIADD R4, R4, 0xd9fc63dd ;  /* 0xd9fc63dd04047836 */ /* 0x000fce0000000000 */
.L_x_0:
[----:B------:R-:W-:Y:S02]  /*0260*/  SHF.R.U32.HI R10, RZ, 0x2, R9 ;  /* 0x00000002ff0a7819 */ /* 0x000fe40000011609 */
[----:B------:R-:W-:Y:S02]  /*0270*/  SHF.R.U32.HI R12, RZ, 0x2, R7 ;  /* 0x00000002ff0c7819 */ /* 0x000fe40000011607 */
[----:B------:R-:W-:Y:S01]  /*0280*/  LOP3.LUT R10, R10, R9, RZ, 0x3c, !PT ;  /* 0x000000090a0a7212 */ /* 0x000fe200078e3cff */
[----:B------:R-:W-:Y:S01]  /*0290*/  IMAD.SHL.U32 R9, R8, 0x10, RZ ;  /* 0x0000001008097824 */ /* 0x000fe200078e00ff */
[----:B------:R-:W-:Y:S02]  /*02a0*/  LOP3.LUT R12, R12, R7, RZ, 0x3c, !PT ;  /* 0x000000070c0c7212 */ /* 0x000fe400078e3cff */
[----:B------:R-:W-:Y:S01]  /*02b0*/  SHF.R.U32.HI R14, RZ, 0x2, R17 ;  /* 0x00000002ff0e7819 */ /* 0x000fe20000011611 */
[----:B------:R-:W-:Y:S01]  /*02c0*/  IMAD.SHL.U32 R11, R10, 0x2, RZ ;  /* 0x000000020a0b7824 */ /* 0x000fe200078e00ff */
[----:B------:R-:W-:-:S02]  /*02d0*/  SHF.R.U32.HI R13, RZ, 0x2, R8 ;  /* 0x00000002ff0d7819 */ /* 0x000fc40000011608 */
[----:B------:R-:W-:Y:S02]  /*02e0*/  LOP3.LUT R14, R14, R17, RZ, 0x3c, !PT ;  /* 0x000000110e0e7212 */ /* 0x000fe400078e3cff */
[----:B------:R-:W-:Y:S02]  /*02f0*/  LOP3.LUT R9, R8, R9, R11, 0x96, !PT ;  /* 0x0000000908097212 */ /* 0x000fe400078e960b */
[----:B------:R-:W-:Y:S02]  /*0300*/  LOP3.LUT R13, R13, R8, RZ, 0x3c, !PT ;  /* 0x000000080d0d7212 */ /* 0x000fe400078e3cff */
[----:B------:R-:W-:Y:S01]  /*0310*/  LOP3.LUT R7, R9, R10, RZ, 0x3c, !PT ;  /* 0x0000000a09077212 */ /* 0x000fe200078e3cff */
[----:B------:R-:W-:Y:S01]  /*0320*/  IMAD.SHL.U32 R10, R12, 0x2, RZ ;  /* 0x000000020c0a7824 */ /* 0x000fe200078e00ff */
[----:B------:R-:W-:Y:S01]  /*0330*/  ISETP.LT.U32.AND P0, PT, R0, UR4, PT ;  /* 0x0000000400007c0c */ /* 0x000fe2000bf01070 */
[----:B------:R-:W-:Y:S02]  /*0340*/  UIADD3 UR4, UPT, UPT, UR4, 0x1, URZ ;  /* 0x0000000104047890 */ /* 0x000fe4000fffe0ff */
[----:B------:R-:W-:-:S05]  /*0350*/  IMAD.SHL.U32 R9, R7, 0x10, RZ ;  /* 0x0000001007097824 */ /* 0x000fca00078e00ff */
[----:B------:R-:W-:Y:S02]  /*0360*/  LOP3.LUT R10, R12, R10, R9, 0x96, !PT ;  /* 0x0000000a0c0a7212 */ /* 0x000fe400078e9609 */
[----:B------:R-:W-:Y:S02]  /*0370*/  SHF.R.U32.HI R12, RZ, 0x2, R15 ;  /* 0x00000002ff0c7819 */ /* 0x000fe4000001160f */
[----:B------:R-:W-:Y:S01]  /*0380*/  LOP3.LUT R9, R10, R7, RZ, 0x3c, !PT ;  /* 0x000000070a097212 */ /* 0x000fe200078e3cff */
[----:B------:R-:W-:Y:S01]  /*0390*/  IMAD.SHL.U32 R10, R14, 0x2, RZ ;  /* 0x000000020e0a7824 */ /* 0x000fe200078e00ff */
[----:B------:R-:W-:-:S03]  /*03a0*/  LOP3.LUT R12, R12, R15, RZ, 0x3c, !PT ;  /* 0x0000000f0c0c7212 */ /* 0x000fc600078e3cff */
[----:B------:R-:W-:-:S05]  /*03b0*/  IMAD.SHL.U32 R11, R9, 0x10, RZ ;  /* 0x00000010090b7824 */ /* 0x000fca00078e00ff */
[----:B------:R-:W-:-:S04]  /*03c0*/  LOP3.LUT R10, R14, R10, R11, 0x96, !PT ;  /* 0x0000000a0e0a7212 */ /* 0x000fc800078e960b */
[----:B------:R-:W-:Y:S01]  /*03d0*/  LOP3.LUT R17, R10, R9, RZ, 0x3c, !PT ;  /* 0x000000090a117212 */ /* 0x000fe200078e3cff */
[----:B------:R-:W-:-:S03]  /*03e0*/  IMAD.SHL.U32 R10, R12, 0x2, RZ ;  /* 0x000000020c0a7824 */ /* 0x000fc600078e00ff */
[----:B------:R-:W-:Y:S01]  /*03f0*/  SHF.R.U32.HI R16, RZ, 0x2, R17 ;  /* 0x00000002ff107819 */ /* 0x000fe20000011611 */
[----:B------:R-:W-:-:S03]  /*0400*/  IMAD.SHL.U32 R11, R17, 0x10, RZ ;  /* 0x00000010110b7824 */ /* 0x000fc600078e00ff */
[-C--:B------:R-:W-:Y:S02]  /*0410*/  LOP3.LUT R16, R16, R17.reuse, RZ, 0x3c, !PT ;  /* 0x0000001110107212 */ /* 0x080fe400078e3cff */
[----:B------:R-:W-:Y:S02]  /*0420*/  LOP3.LUT R10, R12, R10, R11, 0x96, !PT ;  /* 0x0000000a0c0a7212 */ /* 0x000fe400078e960b */
[----:B------:R-:W-:Y:S02]  /*0430*/  SHF.R.U32.HI R12, RZ, 0x2, R7 ;  /* 0x00000002ff0c7819 */ /* 0x000fe40000011607 */
[----:B------:R-:W-:Y:S01]  /*0440*/  LOP3.LUT R14, R10, R17, RZ, 0x3c, !PT ;  /* 0x000000110a0e7212 */ /* 0x000fe200078e3cff */
[----:B------:R-:W-:Y:S01]  /*0450*/  IMAD.SHL.U32 R10, R13, 0x2, RZ ;  /* 0x000000020d0a7824 */ /* 0x000fe200078e00ff */
[----:B------:R-:W-:-:S03]  /*0460*/  LOP3.LUT R12, R12, R7, RZ, 0x3c, !PT ;  /* 0x000000070c0c7212 */ /* 0x000fc600078e3cff */
[----:B------:R-:W-:-:S05]  /*0470*/  IMAD.SHL.U32 R8, R14, 0x10, RZ ;  /* 0x000000100e087824 */ /* 0x000fca00078e00ff */
[----:B------:R-:W-:Y:S01]  /*0480*/  LOP3.LUT R13, R13, R10, R8, 0x96, !PT ;  /* 0x0000000a0d0d7212 */ /* 0x000fe200078e9608 */
[----:B------:R-:W-:Y:S01]  /*0490*/  IMAD.SHL.U32 R8, R12, 0x2, RZ ;  /* 0x000000020c087824 */ /* 0x000fe200078e00ff */
[----:B------:R-:W-:Y:S02]  /*04a0*/  SHF.R.U32.HI R10, RZ, 0x2, R9 ;  /* 0x00000002ff0a7819 */ /* 0x000fe40000011609 */
[-C--:B------:R-:W-:Y:S02]  /*04b0*/  LOP3.LUT R18, R13, R14.reuse, RZ, 0x3c, !PT ;  /* 0x0000000e0d127212 */ /* 0x080fe400078e3cff */
[----:B------:R-:W-:Y:S02]  /*04c0*/  SHF.R.U32.HI R13, RZ, 0x2, R14 ;  /* 0x00000002ff0d7819 */ /* 0x000fe4000001160e */
[----:B------:R-:W-:Y:S01]  /*04d0*/  SHF.R.U32.HI R19, RZ, 0x2, R18 ;  /* 0x00000002ff137819 */ /* 0x000fe20000011612 */
[----:B------:R-:W-:Y:S01]  /*04e0*/  IMAD.SHL.U32 R11, R18, 0x10, RZ ;  /* 0x00000010120b7824 */ /* 0x000fe200078e00ff */
[----:B------:R-:W-:-:S02]  /*04f0*/  LOP3.LUT R13, R13, R14, RZ, 0x3c, !PT ;  /* 0x0000000e0d0d7212 */ /* 0x000fc400078e3cff */
[----:B------:R-:W-:Y:S02]  /*0500*/  LOP3.LUT R19, R19, R18, RZ, 0x3c, !PT ;  /* 0x0000001213137212 */ /* 0x000fe400078e3cff */
[----:B------:R-:W-:Y:S02]  /*0510*/  LOP3.LUT R11, R12, R8, R11, 0x96, !PT ;  /* 0x000000080c0b7212 */ /* 0x000fe400078e960b */
[----:B------:R-:W-:Y:S02]  /*0520*/  LOP3.LUT R8, R10, R9, RZ, 0x3c, !PT ;  /* 0x000000090a087212 */ /* 0x000fe400078e3cff */
[----:B------:R-:W-:Y:S02]  /*0530*/  LOP3.LUT R10, R11, R18, RZ, 0x3c, !PT ;  /* 0x000000120b0a7212 */ /* 0x000fe400078e3cff */
[----:B------:R-:W-:Y:S01]  /*0540*/  IADD3 R14, PT, PT, R4, 0x10974f, R14 ;  /* 0x0010974f040e7810 */ /* 0x000fe20007ffe00e */
[----:B------:R-:W-:Y:S01]  /*0550*/  IMAD.SHL.U32 R12, R8, 0x2, RZ ;  /* 0x00000002080c7824 */ /* 0x000fe200078e00ff */
[----:B------:R-:W-:Y:S01]  /*0560*/  IADD3 R18, PT, PT, R4, 0x161f14, R18 ;  /* 0x00161f1404127810 */ /* 0x000fe20007ffe012 */
[----:B------:R-:W-:-:S05]  /*0570*/  IMAD.SHL.U32 R11, R10, 0x10, RZ ;  /* 0x000000100a0b7824 */ /* 0x000fca00078e00ff */
[----:B------:R-:W-:Y:S01]  /*0580*/  LOP3.LUT R11, R8, R12, R11, 0x96, !PT ;  /* 0x0000000c080b7212 */ /* 0x000fe200078e960b */
[----:B------:R-:W-:-:S03]  /*0590*/  IMAD.SHL.U32 R8, R16, 0x2, RZ ;  /* 0x0000000210087824 */ /* 0x000fc600078e00ff */
[----:B------:R-:W-:-:S04]  /*05a0*/  LOP3.LUT R15, R11, R10, RZ, 0x3c, !PT ;  /* 0x0000000a0b0f7212 */ /* 0x000fc800078e3cff */
[----:B------:R-:W-:Y:S01]  /*05b0*/  SHF.R.U32.HI R12, RZ, 0x2, R15 ;  /* 0x00000002ff0c7819 */ /* 0x000fe2000001160f */
[----:B------:R-:W-:-:S03]  /*05c0*/  IMAD.SHL.U32 R11, R15, 0x10, RZ ;  /* 0x000000100f0b7824 */ /* 0x000fc600078e00ff */
[----:B------:R-:W-:Y:S02]  /*05d0*/  LOP3.LUT R12, R12, R15, RZ, 0x3c, !PT ;  /* 0x0000000f0c0c7212 */ /* 0x000fe400078e3cff */
[----:B------:R-:W-:Y:S01]  /*05e0*/  LOP3.LUT R16, R16, R8, R11, 0x96, !PT ;  /* 0x0000000810107212 */ /* 0x000fe200078e960b */
[----:B------:R-:W-:-:S03]  /*05f0*/  IMAD.SHL.U32 R11, R13, 0x2, RZ ;  /* 0x000000020d0b7824 */ /* 0x000fc600078e00ff */
[----:B------:R-:W-:-:S05]  /*0600*/  LOP3.LUT R16, R16, R15, RZ, 0x3c, !PT ;  /* 0x0000000f10107212 */ /* 0x000fca00078e3cff */
[----:B------:R-:W-:-:S05]  /*0610*/  IMAD.SHL.U32 R8, R16, 0x10, RZ ;  /* 0x0000001010087824 */ /* 0x000fca00078e00ff */
[----:B------:R-:W-:Y:S02]  /*0620*/  LOP3.LUT R11, R13, R11, R8, 0x96, !PT ;  /* 0x0000000b0d0b7212 */ /* 0x000fe400078e9608 */
[--C-:B------:R-:W-:Y:S02]  /*0630*/  SHF.R.U32.HI R13, RZ, 0x2, R10.reuse ;  /* 0x00000002ff0d7819 */ /* 0x100fe4000001160a */
[----:B------:R-:W-:Y:S01]  /*0640*/  LOP3.LUT R25, R11, R16, RZ, 0x3c, !PT ;  /* 0x000000100b197212 */ /* 0x000fe200078e3cff */
[----:B------:R-:W-:Y:S01]  /*0650*/  IMAD.SHL.U32 R11, R19, 0x2, RZ ;  /* 0x00000002130b7824 */ /* 0x000fe200078e00ff */
[----:B------:R-:W-:Y:S02]  /*0660*/  LOP3.LUT R13, R13, R10, RZ, 0x3c, !PT ;  /* 0x0000000a0d0d7212 */ /* 0x000fe400078e3cff */
[----:B------:R-:W-:Y:S01]  /*0670*/  SHF.R.U32.HI R20, RZ, 0x2, R25 ;  /* 0x00000002ff147819 */ /* 0x000fe20000011619 */
[----:B------:R-:W-:Y:S01]  /*0680*/  IMAD.SHL.U32 R8, R25, 0x10, RZ ;  /* 0x0000001019087824 */ /* 0x000fe200078e00ff */
[----:B------:R-:W-:-:S02]  /*0690*/  IADD3 R10, PT, PT, R4, 0x1ba6d9, R10 ;  /* 0x001ba6d9040a7810 */ /* 0x000fc40007ffe00a */
[----:B------:R-:W-:Y:S02]  /*06a0*/  LOP3.LUT R20, R20, R25, RZ, 0x3c, !PT ;  /* 0x0000001914147212 */ /* 0x000fe400078e3cff */
[----:B------:R-:W-:Y:S01]  /*06b0*/  LOP3.LUT R8, R19, R11, R8, 0x96, !PT ;  /* 0x0000000b13087212 */ /* 0x000fe200078e9608 */
[----:B------:R-:W-:Y:S01]  /*06c0*/  IMAD.SHL.U32 R11, R13, 0x2, RZ ;  /* 0x000000020d0b7824 */ /* 0x000fe200078e00ff */
[----:B------:R-:W-:Y:S02]  /*06d0*/  LOP3.LUT R10, R10, R18, RZ, 0xc0, !PT ;  /* 0x000000120a0a7212 */ /* 0x000fe400078ec0ff */
[----:B------:R-:W-:-:S04]  /*06e0*/  LOP3.LUT R27, R8, R25, RZ, 0x3c, !PT ;  /* 0x00000019081b7212 */ /* 0x000fc800078e3cff */
[----:B------:R-:W-:Y:S01]  /*06f0*/  SHF.R.U32.HI R22, RZ, 0x2, R27 ;  /* 0x00000002ff167819 */ /* 0x000fe2000001161b */
[----:B------:R-:W-:Y:S01]  /*0700*/  IMAD.SHL.U32 R8, R27, 0x10, RZ ;  /* 0x000000101b087824 */ /* 0x000fe200078e00ff */
[----:B------:R-:W-:Y:S02]  /*0710*/  POPC R10, R10 ;  /* 0x0000000a000a7309 */ /* 0x000fe40000000000 */
[----:B------:R-:W-:Y:S02]  /*0720*/  LOP3.LUT R22, R22, R27, RZ, 0x3c, !PT ;  /* 0x0000001b16167212 */ /* 0x000fe400078e3cff */
[----:B------:R-:W-:Y:S02]  /*0730*/  LOP3.LUT R8, R13, R11, R8, 0x96, !PT ;  /* 0x0000000b0d087212 */ /* 0x000fe400078e9608 */
[----:B------:R-:W-:Y:S02]  /*0740*/  SHF.R.U32.HI R13, RZ, 0x2, R16 ;  /* 0x00000002ff0d7819 */ /* 0x000fe40000011610 */
[----:B------:R-:W-:Y:S01]  /*0750*/  LOP3.LUT R29, R8, R27, RZ, 0x3c, !PT ;  /* 0x0000001b081d7212 */ /* 0x000fe200078e3cff */
[----:B------:R-:W-:Y:S01]  /*0760*/  IMAD.SHL.U32 R8, R12, 0x2, RZ ;  /* 0x000000020c087824 */ /* 0x000fe200078e00ff */
[----:B------:R-:W-:-:S02]  /*0770*/  LOP3.LUT R13, R13, R16, RZ, 0x3c, !PT ;  /* 0x000000100d0d7212 */ /* 0x000fc400078e3cff */
[C---:B------:R-:W-:Y:S01]  /*0780*/  IADD3 R16, PT, PT, R4.reuse, 0x26b663, R16 ;  /* 0x0026b66304107810 */ /* 0x040fe20007ffe010 */
[----:B------:R-:W-:Y:S01]  /*0790*/  IMAD.SHL.U32 R11, R29, 0x10, RZ ;  /* 0x000000101d0b7824 */ /* 0x000fe200078e00ff */
[----:B------:R-:W-:-:S04]  /*07a0*/  IADD3 R27, PT, PT, R4, 0x31c5ed, R27 ;  /* 0x0031c5ed041b7810 */ /* 0x000fc80007ffe01b */
[----:B------:R-:W-:Y:S01]  /*07b0*/  LOP3.LUT R12, R12, R8, R11, 0x96, !PT ;  /* 0x000000080c0c7212 */ /* 0x000fe200078e960b */
[----:B------:R-:W-:-:S03]  /*07c0*/  IMAD.SHL.U32 R11, R13, 0x2, RZ ;  /* 0x000000020d0b7824 */ /* 0x000fc600078e00ff */
[----:B------:R-:W-:-:S05]  /*07d0*/  LOP3.LUT R12, R12, R29, RZ, 0x3c, !PT ;  /* 0x0000001d0c0c7212 */ /* 0x000fca00078e3cff */
[----:B------:R-:W-:-:S05]  /*07e0*/  IMAD.SHL.U32 R8, R12, 0x10, RZ ;  /* 0x000000100c087824 */ /* 0x000fca00078e00ff */
[----:B------:R-:W-:Y:S01]  /*07f0*/  LOP3.LUT R11, R13, R11, R8, 0x96, !PT ;  /* 0x0000000b0d0b7212 */ /* 0x000fe200078e9608 */
[----:B------:R-:W-:Y:S01]  /*0800*/  IMAD.SHL.U32 R8, R20, 0x2, RZ ;  /* 0x0000000214087824 */ /* 0x000fe200078e00ff */
[----:B------:R-:W-:Y:S02]  /*0810*/  SHF.R.U32.HI R13, RZ, 0x2, R12 ;  /* 0x00000002ff0d7819 */ /* 0x000fe4000001160c */
[----:B------:R-:W-:-:S05]  /*0820*/  LOP3.LUT R23, R11, R12, RZ, 0x3c, !PT ;  /* 0x0000000c0b177212 */ /* 0x000fca00078e3cff */
        /* <DEDUP_REMOVED lines=9> */
[----:B------:R-:W-:-:S04]  /*08c0*/  IMAD.SHL.U32 R8, R20, 0x2, RZ ;  /* 0x0000000214087824 */ /* 0x000fc800078e00ff */
[----:B------:R-:W-:-:S05]  /*08d0*/  IMAD.SHL.U32 R11, R19, 0x10, RZ ;  /* 0x00000010130b7824 */ /* 0x000fca00078e00ff */
[----:B------:R-:W-:Y:S02]  /*08e0*/  LOP3.LUT R8, R20, R8, R11, 0x96, !PT ;  /* 0x0000000814087212 */ /* 0x000fe400078e960b */
[----:B------:R-:W-:Y:S02]  /*08f0*/  LOP3.LUT R11, R13, R12, RZ, 0x3c, !PT ;  /* 0x0000000c0d0b7212 */ /* 0x000fe400078e3cff */
[----:B------:R-:W-:-:S03]  /*0900*/  LOP3.LUT R13, R8, R19, RZ, 0x3c, !PT ;  /* 0x00000013080d7212 */ /* 0x000fc600078e3cff */
[----:B------:R-:W-:Y:S02]  /*0910*/  IMAD.SHL.U32 R20, R11, 0x2, RZ ;  /* 0x000000020b147824 */ /* 0x000fe400078e00ff */
[----:B------:R-:W-:-:S05]  /*0920*/  IMAD.SHL.U32 R8, R13, 0x10, RZ ;  /* 0x000000100d087824 */ /* 0x000fca00078e00ff */
[----:B------:R-:W-:Y:S02]  /*0930*/  LOP3.LUT R8, R11, R20, R8, 0x96, !PT ;  /* 0x000000140b087212 */ /* 0x000fe400078e9608 */
[--C-:B------:R-:W-:Y:S02]  /*0940*/  SHF.R.U32.HI R20, RZ, 0x2, R23.reuse ;  /* 0x00000002ff147819 */ /* 0x100fe40000011617 */
[----:B------:R-:W-:Y:S02]  /*0950*/  LOP3.LUT R11, R8, R13, RZ, 0x3c, !PT ;  /* 0x0000000d080b7212 */ /* 0x000fe400078e3cff */
[----:B------:R-:W-:Y:S02]  /*0960*/  LOP3.LUT R20, R20, R23, RZ, 0x3c, !PT ;  /* 0x0000001714147212 */ /* 0x000fe400078e3cff */
[----:B------:R-:W-:Y:S01]  /*0970*/  IADD3 R23, PT, PT, R4, 0x425d3c, R23 ;  /* 0x00425d3c04177810 */ /* 0x000fe20007ffe017 */
[----:B------:R-:W-:Y:S02]  /*0980*/  IMAD.SHL.U32 R8, R11, 0x10, RZ ;  /* 0x000000100b087824 */ /* 0x000fe400078e00ff */
[----:B------:R-:W-:-:S05]  /*0990*/  IMAD.SHL.U32 R22, R20, 0x2, RZ ;  /* 0x0000000214167824 */ /* 0x000fca00078e00ff */
[----:B------:R-:W-:Y:S01]  /*09a0*/  LOP3.LUT R22, R20, R22, R8, 0x96, !PT ;  /* 0x0000001614167212 */ /* 0x000fe200078e9608 */
[----:B------:R-:W-:Y:S01]  /*09b0*/  IMAD.IADD R8, R7, 0x1, R4 ;  /* 0x0000000107087824 */ /* 0x000fe200078e0204 */
[----:B------:R-:W-:Y:S02]  /*09c0*/  SHF.R.U32.HI R20, RZ, 0x2, R21 ;  /* 0x00000002ff147819 */ /* 0x000fe40000011615 */
[----:B------:R-:W-:Y:S02]  /*09d0*/  IADD3 R7, PT, PT, R4, 0x587c5, R9 ;  /* 0x000587c504077810 */ /* 0x000fe40007ffe009 */
[----:B------:R-:W-:Y:S02]  /*09e0*/  LOP3.LUT R20, R20, R21, RZ, 0x3c, !PT ;  /* 0x0000001514147212 */ /* 0x000fe400078e3cff */
[----:B------:R-:W-:Y:S02]  /*09f0*/  LOP3.LUT R9, R22, R11, RZ, 0x3c, !PT ;  /* 0x0000000b16097212 */ /* 0x000fe400078e3cff */
[----:B------:R-:W-:Y:S01]  /*0a00*/  LOP3.LUT R8, R7, R8, RZ, 0xc0, !PT ;  /* 0x0000000807087212 */ /* 0x000fe200078ec0ff */
[----:B------:R-:W-:-:S02]  /*0a10*/  IMAD.SHL.U32 R22, R20, 0x2, RZ ;  /* 0x0000000214167824 */ /* 0x000fc400078e00ff */
[----:B------:R-:W-:-:S03]  /*0a20*/  IMAD.SHL.U32 R7, R9, 0x10, RZ ;  /* 0x0000001009077824 */ /* 0x000fc600078e00ff */
[----:B------:R-:W-:Y:S02]  /*0a30*/  POPC R8, R8 ;  /* 0x0000000800087309 */ /* 0x000fe40000000000 */
[----:B------:R-:W-:Y:S02]  /*0a40*/  LOP3.LUT R22, R20, R22, R7, 0x96, !PT ;  /* 0x0000001614167212 */ /* 0x000fe400078e9607 */
[----:B------:R-:W-:Y:S02]  /*0a50*/  SHF.R.U32.HI R20, RZ, 0x2, R19 ;  /* 0x00000002ff147819 */ /* 0x000fe40000011613 */
[----:B------:R-:W-:Y:S02]  /*0a60*/  IADD3 R7, PT, PT, R4, 0xb0f8a, R17 ;  /* 0x000b0f8a04077810 */ /* 0x000fe40007ffe011 */
[----:B------:R-:W-:Y:S02]  /*0a70*/  LOP3.LUT R20, R20, R19, RZ, 0x3c, !PT ;  /* 0x0000001314147212 */ /* 0x000fe400078e3cff */
[----:B------:R-:W-:-:S02]  /*0a80*/  LOP3.LUT R17, R22, R9, RZ, 0x3c, !PT ;  /* 0x0000000916117212 */ /* 0x000fc400078e3cff */
[----:B------:R-:W-:Y:S01]  /*0a90*/  LOP3.LUT R14, R14, R7, RZ, 0xc0, !PT ;  /* 0x000000070e0e7212 */ /* 0x000fe200078ec0ff */
[----:B------:R-:W-:Y:S01]  /*0aa0*/  IMAD.SHL.U32 R22, R20, 0x2, RZ ;  /* 0x0000000214167824 */ /* 0x000fe200078e00ff */
[----:B------:R-:W-:Y:S01]  /*0ab0*/  IADD3 R19, PT, PT, R4, 0x4d6cc6, R19 ;  /* 0x004d6cc604137810 */ /* 0x000fe20007ffe013 */
[----:B------:R-:W-:-:S05]  /*0ac0*/  IMAD.SHL.U32 R7, R17, 0x10, RZ ;  /* 0x0000001011077824 */ /* 0x000fca00078e00ff */
[----:B------:R-:W-:Y:S02]  /*0ad0*/  LOP3.LUT R22, R20, R22, R7, 0x96, !PT ;  /* 0x0000001614167212 */ /* 0x000fe400078e9607 */
[----:B------:R-:W-:Y:S02]  /*0ae0*/  SHF.R.U32.HI R20, RZ, 0x2, R13 ;  /* 0x00000002ff147819 */ /* 0x000fe4000001160d */
[----:B------:R-:W-:Y:S02]  /*0af0*/  LOP3.LUT R7, R22, R17, RZ, 0x3c, !PT ;  /* 0x0000001116077212 */ /* 0x000fe400078e3cff */
[----:B------:R-:W-:Y:S02]  /*0b00*/  LOP3.LUT R20, R20, R13, RZ, 0x3c, !PT ;  /* 0x0000000d14147212 */ /* 0x000fe400078e3cff */
[----:B------:R-:W-:Y:S01]  /*0b10*/  SHF.R.U32.HI R26, RZ, 0x2, R7 ;  /* 0x00000002ff1a7819 */ /* 0x000fe20000011607 */
[----:B------:R-:W-:Y:S02]  /*0b20*/  IMAD.SHL.U32 R18, R7, 0x10, RZ ;  /* 0x0000001007127824 */ /* 0x000fe400078e00ff */
[----:B------:R-:W-:Y:S01]  /*0b30*/  IMAD.SHL.U32 R22, R20, 0x2, RZ ;  /* 0x0000000214167824 */ /* 0x000fe200078e00ff */
[----:B------:R-:W-:-:S04]  /*0b40*/  LOP3.LUT R26, R26, R7, RZ, 0x3c, !PT ;  /* 0x000000071a1a7212 */ /* 0x000fc800078e3cff */
[----:B------:R-:W-:Y:S02]  /*0b50*/  LOP3.LUT R22, R20, R22, R18, 0x96, !PT ;  /* 0x0000001614167212 */ /* 0x000fe400078e9612 */
[----:B------:R-:W-:Y:S02]  /*0b60*/  SHF.R.U32.HI R20, RZ, 0x2, R11 ;  /* 0x00000002ff147819 */ /* 0x000fe4000001160b */
[----:B------:R-:W-:Y:S02]  /*0b70*/  IADD3 R18, PT, PT, R4, 0x212e9e, R15 ;  /* 0x00212e9e04127810 */ /* 0x000fe40007ffe00f */
[----:B------:R-:W-:Y:S02]  /*0b80*/  LOP3.LUT R20, R20, R11, RZ, 0x3c, !PT ;  /* 0x0000000b14147212 */ /* 0x000fe400078e3cff */
[----:B------:R-:W-:Y:S02]  /*0b90*/  LOP3.LUT R15, R22, R7, RZ, 0x3c, !PT ;  /* 0x00000007160f7212 */ /* 0x000fe400078e3cff */
[----:B------:R-:W-:Y:S01]  /*0ba0*/  LOP3.LUT R16, R16, R18, RZ, 0xc0, !PT ;  /* 0x0000001210107212 */ /* 0x000fe200078ec0ff */
[----:B------:R-:W-:Y:S01]  /*0bb0*/  IMAD.SHL.U32 R22, R20, 0x2, RZ ;  /* 0x0000000214167824 */ /* 0x000fe200078e00ff */
[----:B------:R-:W-:Y:S01]  /*0bc0*/  IADD3 R11, PT, PT, R4, 0x587c50, R11 ;  /* 0x00587c50040b7810 */ /* 0x000fe20007ffe00b */
[----:B------:R-:W-:-:S05]  /*0bd0*/  IMAD.SHL.U32 R18, R15, 0x10, RZ ;  /* 0x000000100f127824 */ /* 0x000fca00078e00ff */
[----:B------:R-:W-:Y:S02]  /*0be0*/  LOP3.LUT R18, R20, R22, R18, 0x96, !PT ;  /* 0x0000001614127212 */ /* 0x000fe400078e9612 */
[----:B------:R-:W-:Y:S02]  /*0bf0*/  SHF.R.U32.HI R22, RZ, 0x2, R9 ;  /* 0x00000002ff167819 */ /* 0x000fe40000011609 */
[----:B------:R-:W-:Y:S02]  /*0c00*/  IADD3 R20, PT, PT, R4, 0x2c3e28, R25 ;  /* 0x002c3e2804147810 */ /* 0x000fe40007ffe019 */
[----:B------:R-:W-:Y:S02]  /*0c10*/  LOP3.LUT R22, R22, R9, RZ, 0x3c, !PT ;  /* 0x0000000916167212 */ /* 0x000fe400078e3cff */
[----:B------:R-:W-:Y:S02]  /*0c20*/  LOP3.LUT R25, R18, R15, RZ, 0x3c, !PT ;  /* 0x0000000f12197212 */ /* 0x000fe400078e3cff */
[----:B------:R-:W-:Y:S01]  /*0c30*/  LOP3.LUT R20, R27, R20, RZ, 0xc0, !PT ;  /* 0x000000141b147212 */ /* 0x000fe200078ec0ff */
[----:B------:R-:W-:Y:S01]  /*0c40*/  IMAD.SHL.U32 R24, R22, 0x2, RZ ;  /* 0x0000000216187824 */ /* 0x000fe200078e00ff */
[----:B------:R-:W0:Y:S01]  /*0c50*/  POPC R27, R14 ;  /* 0x0000000e001b7309 */ /* 0x000e220000000000 */
[----:B------:R-:W-:-:S05]  /*0c60*/  IMAD.SHL.U32 R18, R25, 0x10, RZ ;  /* 0x0000001019127824 */ /* 0x000fca00078e00ff */
[----:B------:R-:W-:Y:S02]  /*0c70*/  LOP3.LUT R22, R22, R24, R18, 0x96, !PT ;  /* 0x0000001816167212 */ /* 0x000fe400078e9612 */
[C---:B------:R-:W-:Y:S02]  /*0c80*/  IADD3 R18, PT, PT, R4.reuse, 0x374db2, R29 ;  /* 0x00374db204127810 */ /* 0x040fe40007ffe01d */
[----:B------:R-:W-:Y:S02]  /*0c90*/  IADD3 R29, PT, PT, R4, 0x3cd577, R12 ;  /* 0x003cd577041d7810 */ /* 0x000fe40007ffe00c */
[----:B------:R-:W-:Y:S02]  /*0ca0*/  SHF.R.U32.HI R12, RZ, 0x2, R17 ;  /* 0x00000002ff0c7819 */ /* 0x000fe40000011611 */
[----:B------:R-:W-:Y:S02]  /*0cb0*/  LOP3.LUT R18, R29, R18, RZ, 0xc0, !PT ;  /* 0x000000121d127212 */ /* 0x000fe400078ec0ff */
[----:B------:R-:W-:-:S02]  /*0cc0*/  LOP3.LUT R24, R12, R17, RZ, 0x3c, !PT ;  /* 0x000000110c187212 */ /* 0x000fc400078e3cff */
[----:B------:R-:W-:Y:S01]  /*0cd0*/  LOP3.LUT R29, R22, R25, RZ, 0x3c, !PT ;  /* 0x00000019161d7212 */ /* 0x000fe200078e3cff */
[----:B------:R1:W-:Y:S01]  /*0ce0*/  POPC R12, R16 ;  /* 0x00000010000c7309 */ /* 0x0003e20000000000 */
[----:B0-----:R-:W-:Y:S01]  /*0cf0*/  IADD3 R27, PT, PT, R10, R27, R8 ;  /* 0x0000001b0a1b7210 */ /* 0x001fe20007ffe008 */
[----:B------:R-:W-:Y:S01]  /*0d00*/  IMAD.SHL.U32 R14, R24, 0x2, RZ ;  /* 0x00000002180e7824 */ /* 0x000fe200078e00ff */
[----:B------:R-:W-:Y:S01]  /*0d10*/  SHF.R.U32.HI R28, RZ, 0x2, R29 ;  /* 0x00000002ff1c7819 */ /* 0x000fe2000001161d */
[----:B------:R-:W-:-:S03]  /*0d20*/  IMAD.SHL.U32 R22, R29, 0x10, RZ ;  /* 0x000000101d167824 */ /* 0x000fc600078e00ff */
[-C--:B------:R-:W-:Y:S01]  /*0d30*/  LOP3.LUT R28, R28, R29.reuse, RZ, 0x3c, !PT ;  /* 0x0000001d1c1c7212 */ /* 0x080fe200078e3cff */
[----:B------:R-:W-:Y:S01]  /*0d40*/  POPC R18, R18 ;  /* 0x0000001200127309 */ /* 0x000fe20000000000 */
[----:B------:R-:W-:Y:S02]  /*0d50*/  LOP3.LUT R22, R24, R14, R22, 0x96, !PT ;  /* 0x0000000e18167212 */ /* 0x000fe400078e9616 */
[----:B------:R-:W-:Y:S01]  /*0d60*/  IADD3 R24, PT, PT, R4, 0x47e501, R21 ;  /* 0x0047e50104187810 */ /* 0x000fe20007ffe015 */
[----:B-1----:R-:W-:Y:S01]  /*0d70*/  IMAD.SHL.U32 R16, R26, 0x2, RZ ;  /* 0x000000021a107824 */ /* 0x002fe200078e00ff */
[----:B------:R-:W-:Y:S02]  /*0d80*/  LOP3.LUT R21, R22, R29, RZ, 0x3c, !PT ;  /* 0x0000001d16157212 */ /* 0x000fe400078e3cff */
[----:B------:R-:W-:Y:S01]  /*0d90*/  IADD3 R22, PT, PT, R4, 0x52f48b, R13 ;  /* 0x0052f48b04167810 */ /* 0x000fe20007ffe00d */
[----:B------:R0:W-:Y:S01]  /*0da0*/  POPC R14, R20 ;  /* 0x00000014000e7309 */ /* 0x0001e20000000000 */
[----:B------:R-:W-:Y:S01]  /*0db0*/  LOP3.LUT R23, R24, R23, RZ, 0xc0, !PT ;  /* 0x0000001718177212 */ /* 0x000fe200078ec0ff */
[----:B------:R-:W-:Y:S01]  /*0dc0*/  IMAD.SHL.U32 R13, R21, 0x10, RZ ;  /* 0x00000010150d7824 */ /* 0x000fe200078e00ff */
[----:B------:R-:W-:-:S02]  /*0dd0*/  LOP3.LUT R19, R22, R19, RZ, 0xc0, !PT ;  /* 0x0000001316137212 */ /* 0x000fc400078ec0ff */
[----:B------:R-:W-:Y:S02]  /*0de0*/  SHF.R.U32.HI R22, RZ, 0x2, R15 ;  /* 0x00000002ff167819 */ /* 0x000fe4000001160f */
[----:B------:R-:W-:Y:S02]  /*0df0*/  LOP3.LUT R16, R26, R16, R13, 0x96, !PT ;  /* 0x000000101a107212 */ /* 0x000fe400078e960d */
[----:B------:R-:W-:Y:S01]  /*0e00*/  LOP3.LUT R22, R22, R15, RZ, 0x3c, !PT ;  /* 0x0000000f16167212 */ /* 0x000fe200078e3cff */
[----:B------:R1:W-:Y:S01]  /*0e10*/  POPC R13, R23 ;  /* 0x00000017000d7309 */ /* 0x0003e20000000000 */
[----:B0-----:R-:W-:Y:S02]  /*0e20*/  IADD3 R20, PT, PT, R4, 0x5e0415, R9 ;  /* 0x005e041504147810 */ /* 0x001fe40007ffe009 */
[----:B------:R-:W-:Y:S01]  /*0e30*/  LOP3.LUT R9, R16, R21, RZ, 0x3c, !PT ;  /* 0x0000001510097212 */ /* 0x000fe200078e3cff */
[----:B------:R-:W-:Y:S01]  /*0e40*/  IMAD.SHL.U32 R24, R22, 0x2, RZ ;  /* 0x0000000216187824 */ /* 0x000fe200078e00ff */
[----:B------:R-:W-:-:S02]  /*0e50*/  SHF.R.U32.HI R26, RZ, 0x2, R25 ;  /* 0x00000002ff1a7819 */ /* 0x000fc40000011619 */
[----:B------:R-:W-:Y:S01]  /*0e60*/  LOP3.LUT R20, R20, R11, RZ, 0xc0, !PT ;  /* 0x0000000b14147212 */ /* 0x000fe200078ec0ff */
[----:B------:R-:W-:Y:S01]  /*0e70*/  IMAD.SHL.U32 R16, R9, 0x10, RZ ;  /* 0x0000001009107824 */ /* 0x000fe200078e00ff */
[C---:B------:R-:W-:Y:S01]  /*0e80*/  IADD3 R15, PT, PT, R4.reuse, 0x6e9b64, R15 ;  /* 0x006e9b64040f7810 */ /* 0x040fe20007ffe00f */
[----:B------:R-:W-:Y:S01]  /*0e90*/  POPC R11, R19 ;  /* 0x00000013000b7309 */ /* 0x000fe20000000000 */
[----:B-1----:R-:W-:Y:S02]  /*0ea0*/  IADD3 R23, PT, PT, R4, 0x69139f, R7 ;  /* 0x0069139f04177810 */ /* 0x002fe40007ffe007 */
[----:B------:R-:W-:Y:S02]  /*0eb0*/  LOP3.LUT R24, R22, R24, R16, 0x96, !PT ;  /* 0x0000001816187212 */ /* 0x000fe400078e9610 */
[----:B------:R-:W-:Y:S02]  /*0ec0*/  IADD3 R22, PT, PT, R4, 0x638bda, R17 ;  /* 0x00638bda04167810 */ /* 0x000fe40007ffe011 */
[----:B------:R-:W-:Y:S01]  /*0ed0*/  LOP3.LUT R17, R26, R25, RZ, 0x3c, !PT ;  /* 0x000000191a117212 */ /* 0x000fe200078e3cff */
[----:B------:R0:W-:Y:S01]  /*0ee0*/  POPC R16, R20 ;  /* 0x0000001400107309 */ /* 0x0001e20000000000 */
[----:B------:R-:W-:-:S02]  /*0ef0*/  LOP3.LUT R7, R24, R9, RZ, 0x3c, !PT ;  /* 0x0000000918077212 */ /* 0x000fc400078e3cff */
[----:B------:R-:W-:Y:S01]  /*0f00*/  LOP3.LUT R22, R23, R22, RZ, 0xc0, !PT ;  /* 0x0000001617167212 */ /* 0x000fe200078ec0ff */
[----:B------:R-:W-:Y:S01]  /*0f10*/  IMAD.SHL.U32 R23, R17, 0x2, RZ ;  /* 0x0000000211177824 */ /* 0x000fe200078e00ff */
[----:B------:R-:W-:Y:S01]  /*0f20*/  IADD3 R24, PT, PT, R4, 0x742329, R25 ;  /* 0x0074232904187810 */ /* 0x000fe20007ffe019 */
[----:B------:R-:W-:Y:S01]  /*0f30*/  IMAD.SHL.U32 R26, R7, 0x10, RZ ;  /* 0x00000010071a7824 */ /* 0x000fe200078e00ff */
[----:B------:R-:W-:Y:S01]  /*0f40*/  SHF.R.U32.HI R8, RZ, 0x2, R21 ;  /* 0x00000002ff087819 */ /* 0x000fe20000011615 */
[----:B------:R1:W2:Y:S01]  /*0f50*/  POPC R19, R22 ;  /* 0x0000001600137309 */ /* 0x0002a20000000000 */
[----:B------:R-:W-:Y:S02]  /*0f60*/  LOP3.LUT R24, R24, R15, RZ, 0xc0, !PT ;  /* 0x0000000f18187212 */ /* 0x000fe400078ec0ff */
[----:B0-----:R-:W-:Y:S01]  /*0f70*/  LOP3.LUT R20, R17, R23, R26, 0x96, !PT ;  /* 0x0000001711147212 */ /* 0x001fe200078e961a */
[----:B------:R-:W-:Y:S01]  /*0f80*/  IMAD.SHL.U32 R23, R28, 0x2, RZ ;  /* 0x000000021c177824 */ /* 0x000fe200078e00ff */
[----:B------:R-:W-:-:S02]  /*0f90*/  IADD3 R15, PT, PT, R4, 0x79aaee, R29 ;  /* 0x0079aaee040f7810 */ /* 0x000fc40007ffe01d */
[----:B------:R-:W-:Y:S02]  /*0fa0*/  IADD3 R26, PT, PT, R4, 0x7f32b3, R21 ;  /* 0x007f32b3041a7810 */ /* 0x000fe40007ffe015 */
[----:B------:R-:W-:Y:S02]  /*0fb0*/  LOP3.LUT R17, R20, R7, RZ, 0x3c, !PT ;  /* 0x0000000714117212 */ /* 0x000fe400078e3cff */
[----:B------:R-:W-:Y:S01]  /*0fc0*/  LOP3.LUT R26, R26, R15, RZ, 0xc0, !PT ;  /* 0x0000000f1a1a7212 */ /* 0x000fe200078ec0ff */
[----:B------:R0:W-:Y:S01]  /*0fd0*/  POPC R20, R24 ;  /* 0x0000001800147309 */ /* 0x0001e20000000000 */
[----:B-1----:R-:W-:Y:S01]  /*0fe0*/  IADD3 R22, PT, PT, R4, 0x8a423d, R7 ;  /* 0x008a423d04167810 */ /* 0x002fe20007ffe007 */
[----:B------:R-:W-:Y:S01]  /*0ff0*/  IMAD.SHL.U32 R15, R17, 0x10, RZ ;  /* 0x00000010110f7824 */ /* 0x000fe200078e00ff */
[----:B--2---:R-:W-:Y:S02]  /*1000*/  IADD3 R11, PT, PT, R19, R16, R11 ;  /* 0x00000010130b7210 */ /* 0x004fe40007ffe00b */
[----:B------:R-:W-:-:S02]  /*1010*/  IADD3 R12, PT, PT, R14, R27, R12 ;  /* 0x0000001b0e0c7210 */ /* 0x000fc40007ffe00c */
[----:B------:R-:W-:Y:S01]  /*1020*/  LOP3.LUT R28, R28, R23, R15, 0x96, !PT ;  /* 0x000000171c1c7212 */ /* 0x000fe200078e960f */
[----:B------:R-:W1:Y:S01]  /*1030*/  POPC R25, R26 ;  /* 0x0000001a00197309 */ /* 0x000e620000000000 */
[C---:B------:R-:W-:Y:S02]  /*1040*/  IADD3 R15, PT, PT, R4.reuse, 0x84ba78, R9 ;  /* 0x0084ba78040f7810 */ /* 0x040fe40007ffe009 */
[----:B------:R-:W-:Y:S02]  /*1050*/  IADD3 R23, PT, PT, R4, 0x8fca02, R17 ;  /* 0x008fca0204177810 */ /* 0x000fe40007ffe011 */
[----:B------:R-:W-:Y:S02]  /*1060*/  LOP3.LUT R22, R22, R15, RZ, 0xc0, !PT ;  /* 0x0000000f16167212 */ /* 0x000fe400078ec0ff */
[----:B------:R-:W-:Y:S02]  /*1070*/  LOP3.LUT R15, R28, R17, RZ, 0x3c, !PT ;  /* 0x000000111c0f7212 */ /* 0x000fe400078e3cff */
[----:B------:R-:W-:-:S02]  /*1080*/  LOP3.LUT R8, R8, R21, RZ, 0x3c, !PT ;  /* 0x0000001508087212 */ /* 0x000fc400078e3cff */
[----:B0-----:R-:W-:Y:S01]  /*1090*/  IADD3 R24, PT, PT, R4, 0x9551c7, R15 ;  /* 0x009551c704187810 */ /* 0x001fe20007ffe00f */
[----:B------:R-:W-:Y:S01]  /*10a0*/  POPC R22, R22 ;  /* 0x0000001600167309 */ /* 0x000fe20000000000 */
[----:B------:R-:W-:Y:S01]  /*10b0*/  IADD3 R12, PT, PT, R13, R12, R18 ;  /* 0x0000000c0d0c7210 */ /* 0x000fe20007ffe012 */
[----:B------:R-:W-:Y:S01]  /*10c0*/  IMAD.SHL.U32 R10, R8, 0x2, RZ ;  /* 0x00000002080a7824 */ /* 0x000fe200078e00ff */
[----:B------:R-:W-:Y:S01]  /*10d0*/  LOP3.LUT R23, R24, R23, RZ, 0xc0, !PT ;  /* 0x0000001718177212 */ /* 0x000fe200078ec0ff */
[----:B------:R-:W-:Y:S01]  /*10e0*/  IMAD.SHL.U32 R13, R15, 0x10, RZ ;  /* 0x000000100f0d7824 */ /* 0x000fe200078e00ff */
[----:B-1----:R-:W-:Y:S01]  /*10f0*/  IADD3 R11, PT, PT, R25, R11, R20 ;  /* 0x0000000b190b7210 */ /* 0x002fe20007ffe014 */
[----:B------:R-:W-:-:S03]  /*1100*/  VIADD R4, R4, 0xa06151 ;  /* 0x00a0615104047836 */ /* 0x000fc60000000000 */
[----:B------:R-:W0:Y:S01]  /*1110*/  POPC R23, R23 ;  /* 0x0000001700177309 */ /* 0x000e220000000000 */
[----:B------:R-:W-:-:S04]  /*1120*/  LOP3.LUT R8, R8, R10, R13, 0x96, !PT ;  /* 0x0000000a08087212 */ /* 0x000fc800078e960d */
[----:B------:R-:W-:Y:S02]  /*1130*/  LOP3.LUT R8, R8, R15, RZ, 0x3c, !PT ;  /* 0x0000000f08087212 */ /* 0x000fe400078e3cff */
[----:B0-----:R-:W-:-:S04]  /*1140*/  IADD3 R11, PT, PT, R23, R11, R22 ;  /* 0x0000000b170b7210 */ /* 0x001fc80007ffe016 */
[----:B------:R-:W-:-:S04]  /*1150*/  VIMNMX.U32 R11, PT, PT, R12, R11, !PT ;  /* 0x0000000b0c0b7248 */ /* 0x000fc80007fe0000 */
[----:B------:R-:W-:Y:S01]  /*1160*/  VIMNMX R6, PT, PT, R11, R6, !PT ;  /* 0x000000060b067248 */ /* 0x000fe20007fe0100 */
[----:B------:R-:W-:Y:S06]  /*1170*/  @!P0 BRA `(.L_x_0) ;  /* 0xfffffff000388947 */ /* 0x000fec000383ffff */
[----:B------:R-:W0:Y:S01]  /*1180*/  SHFL.DOWN PT, R7, R6, 0x10, 0x1f ;  /* 0x0a001f0006077f89 */ /* 0x000e2200000e0000 */
[----:B------:R-:W-:Y:S01]  /*1190*/  ISETP.NE.AND P0, PT, R5, RZ, PT ;  /* 0x000000ff0500720c */ /* 0x000fe20003f05270 */
[----:B------:R-:W-:Y:S01]  /*11a0*/  NOP ;  /* 0x0000000000007918 */ /* 0x000fe20000000000 */
[----:B------:R-:W-:-:S11]  /*11b0*/  ISETP.GT.U32.AND P1, PT, R2, 0x1f, PT ;  /* 0x0000001f0200780c */ /* 0x000fd60003f24070 */
[----:B------:R-:W1:Y:S01]  /*11c0*/  @!P0 S2R R13, SR_CgaCtaId ;  /* 0x00000000000d8919 */ /* 0x000e620000008800 */
[----:B0-----:R-:W-:Y:S02]  /*11d0*/  VIMNMX R7, PT, PT, R6, R7, !PT ;  /* 0x0000000706077248 */ /* 0x001fe40007fe0100 */
[----:B------:R-:W-:-:S03]  /*11e0*/  @!P0 MOV R6, 0x400 ;  /* 0x0000040000068802 */ /* 0x000fc60000000f00 */
[----:B------:R-:W0:Y:S01]  /*11f0*/  SHFL.DOWN PT, R0, R7, 0x8, 0x1f ;  /* 0x09001f0007007f89 */ /* 0x000e2200000e0000 */
[----:B-1----:R-:W-:-:S04]  /*1200*/  @!P0 LEA R13, R13, R6, 0x18 ;  /* 0x000000060d0d8211 */ /* 0x002fc800078ec0ff */
[----:B------:R-:W-:Y:S02]  /*1210*/  @!P0 LEA.HI R13, R2, R13, RZ, 0x1b ;  /* 0x0000000d020d8211 */ /* 0x000fe400078fd8ff */
[----:B0-----:R-:W-:-:S05]  /*1220*/  VIMNMX R0, PT, PT, R7, R0, !PT ;  /* 0x0000000007007248 */ /* 0x001fca0007fe0100 */
[----:B------:R-:W0:Y:S02]  /*1230*/  SHFL.DOWN PT, R9, R0, 0x4, 0x1f ;  /* 0x08801f0000097f89 */ /* 0x000e2400000e0000 */
[----:B0-----:R-:W-:-:S05]  /*1240*/  VIMNMX R9, PT, PT, R0, R9, !PT ;  /* 0x0000000900097248 */ /* 0x001fca0007fe0100 */
[----:B------:R-:W0:Y:S02]  /*1250*/  SHFL.DOWN PT, R4, R9, 0x2, 0x1f ;  /* 0x08401f0009047f89 */ /* 0x000e2400000e0000 */
[----:B0-----:R-:W-:-:S05]  /*1260*/  VIMNMX R4, PT, PT, R9, R4, !PT ;  /* 0x0000000409047248 */ /* 0x001fca0007fe0100 */
[----:B------:R-:W0:Y:S02]  /*1270*/  SHFL.DOWN PT, R11, R4, 0x1, 0x1f ;  /* 0x08201f00040b7f89 */ /* 0x000e2400000e0000 */
[----:B0-----:R-:W-:-:S05]  /*1280*/  VIMNMX R0, PT, PT, R4, R11, !PT ;  /* 0x0000000b04007248 */ /* 0x001fca0007fe0100 */
[----:B------:R0:W-:Y:S01]  /*1290*/  @!P0 STS.U8 [R13], R0 ;  /* 0x000000000d008388 */ /* 0x0001e20000000000 */
[----:B------:R-:W-:Y:S06]  /*12a0*/  BAR.SYNC.DEFER_BLOCKING 0x0 ;  /* 0x0000000000007b1d */ /* 0x000fec0000010000 */
[----:B------:R-:W-:Y:S05]  /*12b0*/  @P1 EXIT ;  /* 0x000000000000194d */ /* 0x000fea0003800000 */
[----:B------:R-:W1:Y:S01]  /*12c0*/  S2UR UR5, SR_CgaCtaId ;  /* 0x00000000000579c3 */ /* 0x000e620000008800 */
[----:B------:R-:W-:Y:S02]  /*12d0*/  UMOV UR4, 0x400 ;  /* 0x0000040000047882 */ /* 0x000fe40000000000 */
[----:B-1----:R-:W-:-:S09]  /*12e0*/  ULEA UR4, UR5, UR4, 0x18 ;  /* 0x0000000405047291 */ /* 0x002fd2000f8ec0ff */
[----:B------:R-:W0:Y:S02]  /*12f0*/  LDS.U8 R5, [R5+UR4] ;  /* 0x0000000405057984 */ /* 0x000e240008000000 */
[----:B------:R-:W1:Y:S02]  /*1300*/  LDCU.64 UR4, c[0x0][0x358] ;  /* 0x00006b00ff0477ac */ /* 0x000e640008000a00 */
[----:B0-----:R-:W0:Y:S02]  /*1310*/  SHFL.DOWN PT, R0, R5, 0x10, 0x1f ;  /* 0x0a001f0005007f89 */ /* 0x001e2400000e0000 */
[----:B0-----:R-:W-:Y:S02]  /*1320*/  VIMNMX R0, PT, PT, R5, R0, !PT ;  /* 0x0000000005007248 */ /* 0x001fe40007fe0100 */
[----:B------:R-:W0:Y:S02]  /*1330*/  LDC.64 R4, c[0x0][0x380] ;  /* 0x0000e000ff047b82 */ /* 0x000e240000000a00 */
[----:B------:R-:W-:-:S05]  /*1340*/  LOP3.LUT R0, R0, 0xff, RZ, 0xc0, !PT ;  /* 0x000000ff00007812 */ /* 0x000fca00078ec0ff */
[----:B------:R-:W2:Y:S02]  /*1350*/  SHFL.DOWN PT, R7, R0, 0x8, 0x1f ;  /* 0x09001f0000077f89 */ /* 0x000ea400000e0000 */
[----:B--2---:R-:W-:-:S04]  /*1360*/  VIMNMX R7, PT, PT, R0, R7, !PT ;  /* 0x0000000700077248 */ /* 0x004fc80007fe0100 */
        /* <DEDUP_REMOVED lines=8> */
[----:B--2---:R-:W-:Y:S01]  /*13f0*/  VIMNMX R0, PT, PT, R9, R2, !PT ;  /* 0x0000000209007248 */ /* 0x004fe20007fe0100 */
[----:B0-----:R-:W-:-:S03]  /*1400*/  IMAD.WIDE.U32 R2, R3, 0x4, R4 ;  /* 0x0000000403027825 */ /* 0x001fc600078e0004 */
[----:B------:R-:W-:-:S05]  /*1410*/  LOP3.LUT R5, R0, 0xff, RZ, 0xc0, !PT ;  /* 0x000000ff00057812 */ /* 0x000fca00078ec0ff */
[----:B-1----:R-:W-:Y:S01]  /*1420*/  STG.E desc[UR4][R2.64], R5 ;  /* 0x0000000502007986 */ /* 0x002fe2000c101904 */
[----:B------:R-:W-:Y:S05]  /*1430*/  EXIT ;  /* 0x000000000000794d */ /* 0x000fea0003800000 */
.L_x_1:
[----:B------:R-:W-:-:S00]  /*1440*/  BRA `(.L_x_1) ;  /* 0xfffffffc00fc7947 */ /* 0x000fc0000383ffff */
[----:B------:R-:W-:-:S00]  /*1450*/  NOP ;  /* 0x0000000000007918 */ /* 0x000fc00000000000 */
        /* <DEDUP_REMOVED lines=10> */
.L_x_2:


//--------------------- .nv.global.init           --------------------------
	.section	.nv.global.init,"aw",@progbits
	.align	4
.nv.global.init:
	.type		mrg32k3aM1SubSeq,@object
	.size		mrg32k3aM1SubSeq,(mrg32k3aM2SubSeq - mrg32k3aM1SubSeq)
mrg32k3aM1SubSeq:
        /*0000*/ 	.byte	0x0b, 0xcc, 0xee, 0x04, 0x73, 0x29, 0x8b, 0x6f, 0xf6, 0x53, 0x03, 0xf6, 0x23, 0xf6, 0xea, 0xda
        /* <DEDUP_REMOVED lines=125> */
	.type		mrg32k3aM2SubSeq,@object
	.size		mrg32k3aM2SubSeq,(mrg32k3aM1 - mrg32k3aM2SubSeq)
mrg32k3aM2SubSeq:
        /* <DEDUP_REMOVED lines=126> */
	.type		mrg32k3aM1,@object
	.size		mrg32k3aM1,(mrg32k3aM1Seq - mrg32k3aM1)
mrg32k3aM1:
        /* <DEDUP_REMOVED lines=144> */
	.type		mrg32k3aM1Seq,@object
	.size		mrg32k3aM1Seq,(mrg32k3aM2 - mrg32k3aM1Seq)
mrg32k3aM1Seq:
        /* <DEDUP_REMOVED lines=144> */
	.type		mrg32k3aM2,@object
	.size		mrg32k3aM2,(mrg32k3aM2Seq - mrg32k3aM2)
mrg32k3aM2:
        /* <DEDUP_REMOVED lines=144> */
	.type		mrg32k3aM2Seq,@object
	.size		mrg32k3aM2Seq,(precalc_xorwow_matrix - mrg32k3aM2Seq)
mrg32k3aM2Seq:
        /* <DEDUP_REMOVED lines=144> */
	.type		precalc_xorwow_matrix,@object
	.size		precalc_xorwow_matrix,(precalc_xorwow_offset_matrix - precalc_xorwow_matrix)
precalc_xorwow_matrix:
        /* <DEDUP_REMOVED lines=6400> */
	.type		precalc_xorwow_offset_matrix,@object
	.size		precalc_xorwow_offset_matrix,(.L_1 - precalc_xorwow_offset_matrix)
precalc_xorwow_offset_matrix:
        /* <DEDUP_REMOVED lines=6400> */
.L_1:


//--------------------- .nv.shared._Z3rngPii      --------------------------
	.section	.nv.shared._Z3rngPii,"aw",@nobits
	.sectionflags	@""
.nv.shared._Z3rngPii:
	.zero		1056


//--------------------- .nv.shared.reserved.0     --------------------------
	.section	.nv.shared.reserved.0,"aw",@nobits
	.weak		__nv_reservedSMEM_offset_0_alias
	.size		__nv_reservedSMEM_offset_0_alias, 0, 64
	.other		__nv_reservedSMEM_offset_0_alias,@"STO_CUDA_RESERVED_SHARED STV_DEFAULT"
__nv_reservedSMEM_offset_0_alias:
	.zero		0
	.zero		64


//--------------------- .nv.constant0._Z3rngPii   --------------------------
	.section	.nv.constant0._Z3rngPii,"a",@progbits
	.sectionflags	@""
	.align	4
.nv.constant0._Z3rngPii:
	.zero		908


//--------------------- SYMBOLS --------------------------

	.type		.nv.reservedSmem.offset0,@object
	.size		.nv.reservedSmem.offset0,0x4
	.type		.nv.reservedSmem.cap,@object
	.size		.nv.reservedSmem.cap,0x4
